	.headerflags	@"EF_CUDA_TEXMODE_UNIFIED EF_CUDA_64BIT_ADDRESS EF_CUDA_ACCELERATORS EF_CUDA_SM90 EF_CUDA_VIRTUAL_SM(EF_CUDA_SM90)"
	.elftype	@"ET_EXEC"


//--------------------- .nv.info                  --------------------------
	.section	.nv.info,"",@"SHT_CUDA_INFO"
	.align	4


	//----- nvinfo : EIATTR_REGCOUNT
	.align		4
        /*0000*/ 	.byte	0x04, 0x2f
        /*0002*/ 	.short	(.L_1 - .L_0)
	.align		4
.L_0:
        /*0004*/ 	.word	index@(triton_poi_fused__unsafe_index_add_convolution_mul_relu_sub_31)
        /*0008*/ 	.word	0x00000020


	//----- nvinfo : EIATTR_MIN_STACK_SIZE
	.align		4
.L_1:
        /*000c*/ 	.byte	0x04, 0x12
        /*000e*/ 	.short	(.L_3 - .L_2)
	.align		4
.L_2:
        /*0010*/ 	.word	index@(triton_poi_fused__unsafe_index_add_convolution_mul_relu_sub_31)
        /*0014*/ 	.word	0x00000000


	//----- nvinfo : EIATTR_FRAME_SIZE
	.align		4
.L_3:
        /*0018*/ 	.byte	0x04, 0x11
        /*001a*/ 	.short	(.L_5 - .L_4)
	.align		4
.L_4:
        /*001c*/ 	.word	index@(triton_poi_fused__unsafe_index_add_convolution_mul_relu_sub_31)
        /*0020*/ 	.word	0x00000000


	//----- nvinfo : EIATTR_MIN_STACK_SIZE
	.align		4
.L_5:
        /*0024*/ 	.byte	0x04, 0x12
        /*0026*/ 	.short	(.L_7 - .L_6)
	.align		4
.L_6:
        /*0028*/ 	.word	index@(triton_poi_fused__unsafe_index_add_convolution_mul_relu_sub_31)
        /*002c*/ 	.word	0x00000000
.L_7:


//--------------------- .nv.info.triton_poi_fused__unsafe_index_add_convolution_mul_relu_sub_31 --------------------------
	.section	.nv.info.triton_poi_fused__unsafe_index_add_convolution_mul_relu_sub_31,"",@"SHT_CUDA_INFO"
	.sectionflags	@""
	.align	4


	//----- nvinfo : EIATTR_CUDA_API_VERSION
	.align		4
        /*0000*/ 	.byte	0x04, 0x37
        /*0002*/ 	.short	(.L_9 - .L_8)
.L_8:
        /*0004*/ 	.word	0x0000007c


	//----- nvinfo : EIATTR_KPARAM_INFO
	.align		4
.L_9:
        /*0008*/ 	.byte	0x04, 0x17
        /*000a*/ 	.short	(.L_11 - .L_10)
.L_10:
        /*000c*/ 	.word	0x00000000
        /*0010*/ 	.short	0x000a
        /*0012*/ 	.short	0x0050
        /*0014*/ 	.byte	0x00, 0xf0, 0x11, 0x00


	//----- nvinfo : EIATTR_KPARAM_INFO
	.align		4
.L_11:
        /*0018*/ 	.byte	0x04, 0x17
        /*001a*/ 	.short	(.L_13 - .L_12)
.L_12:
        /*001c*/ 	.word	0x00000000
        /*0020*/ 	.short	0x0009
        /*0022*/ 	.short	0x0048
        /*0024*/ 	.byte	0x00, 0xf4, 0x21, 0x00


	//----- nvinfo : EIATTR_KPARAM_INFO
	.align		4
.L_13:
        /*0028*/ 	.byte	0x04, 0x17
        /*002a*/ 	.short	(.L_15 - .L_14)
.L_14:
        /*002c*/ 	.word	0x00000000
        /*0030*/ 	.short	0x0008
        /*0032*/ 	.short	0x0040
        /*0034*/ 	.byte	0x00, 0xf4, 0x21, 0x00


	//----- nvinfo : EIATTR_KPARAM_INFO
	.align		4
.L_15:
        /*0038*/ 	.byte	0x04, 0x17
        /*003a*/ 	.short	(.L_17 - .L_16)
.L_16:
        /*003c*/ 	.word	0x00000000
        /*0040*/ 	.short	0x0007
        /*0042*/ 	.short	0x0038
        /*0044*/ 	.byte	0x00, 0xf4, 0x21, 0x00


	//----- nvinfo : EIATTR_KPARAM_INFO
	.align		4
.L_17:
        /*0048*/ 	.byte	0x04, 0x17
        /*004a*/ 	.short	(.L_19 - .L_18)
.L_18:
        /*004c*/ 	.word	0x00000000
        /*0050*/ 	.short	0x0006
        /*0052*/ 	.short	0x0030
        /*0054*/ 	.byte	0x00, 0xf4, 0x21, 0x00


	//----- nvinfo : EIATTR_KPARAM_INFO
	.align		4
.L_19:
        /*0058*/ 	.byte	0x04, 0x17
        /*005a*/ 	.short	(.L_21 - .L_20)
.L_20:
        /*005c*/ 	.word	0x00000000
        /*0060*/ 	.short	0x0005
        /*0062*/ 	.short	0x0028
        /*0064*/ 	.byte	0x00, 0xf4, 0x21, 0x00


	//----- nvinfo : EIATTR_KPARAM_INFO
	.align		4
.L_21:
        /*0068*/ 	.byte	0x04, 0x17
        /*006a*/ 	.short	(.L_23 - .L_22)
.L_22:
        /*006c*/ 	.word	0x00000000
        /*0070*/ 	.short	0x0004
        /*0072*/ 	.short	0x0020
        /*0074*/ 	.byte	0x00, 0xf4, 0x21, 0x00


	//----- nvinfo : EIATTR_KPARAM_INFO
	.align		4
.L_23:
        /*0078*/ 	.byte	0x04, 0x17
        /*007a*/ 	.short	(.L_25 - .L_24)
.L_24:
        /*007c*/ 	.word	0x00000000
        /*0080*/ 	.short	0x0003
        /*0082*/ 	.short	0x0018
        /*0084*/ 	.byte	0x00, 0xf4, 0x21, 0x00


	//----- nvinfo : EIATTR_KPARAM_INFO
	.align		4
.L_25:
        /*0088*/ 	.byte	0x04, 0x17
        /*008a*/ 	.short	(.L_27 - .L_26)
.L_26:
        /*008c*/ 	.word	0x00000000
        /*0090*/ 	.short	0x0002
        /*0092*/ 	.short	0x0010
        /*0094*/ 	.byte	0x00, 0xf4, 0x21, 0x00


	//----- nvinfo : EIATTR_KPARAM_INFO
	.align		4
.L_27:
        /*0098*/ 	.byte	0x04, 0x17
        /*009a*/ 	.short	(.L_29 - .L_28)
.L_28:
        /*009c*/ 	.word	0x00000000
        /*00a0*/ 	.short	0x0001
        /*00a2*/ 	.short	0x0008
        /*00a4*/ 	.byte	0x00, 0xf4, 0x21, 0x00


	//----- nvinfo : EIATTR_KPARAM_INFO
	.align		4
.L_29:
        /*00a8*/ 	.byte	0x04, 0x17
        /*00aa*/ 	.short	(.L_31 - .L_30)
.L_30:
        /*00ac*/ 	.word	0x00000000
        /*00b0*/ 	.short	0x0000
        /*00b2*/ 	.short	0x0000
        /*00b4*/ 	.byte	0x00, 0xf4, 0x21, 0x00


	//----- nvinfo : EIATTR_SPARSE_MMA_MASK
	.align		4
.L_31:
        /*00b8*/ 	.byte	0x03, 0x50
        /*00ba*/ 	.short	0x0000


	//----- nvinfo : EIATTR_MAXREG_COUNT
	.align		4
        /*00bc*/ 	.byte	0x03, 0x1b
        /*00be*/ 	.short	0x00ff


	//----- nvinfo : EIATTR_EXIT_INSTR_OFFSETS
	.align		4
        /*00c0*/ 	.byte	0x04, 0x1c
        /*00c2*/ 	.short	(.L_33 - .L_32)


	//   ....[0]....
.L_32:
        /*00c4*/ 	.word	0x000009b0


	//----- nvinfo : EIATTR_REQNTID
	.align		4
.L_33:
        /*00c8*/ 	.byte	0x04, 0x10
        /*00ca*/ 	.short	(.L_35 - .L_34)
.L_34:
        /*00cc*/ 	.word	0x00000100
        /*00d0*/ 	.word	0x00000001
        /*00d4*/ 	.word	0x00000001


	//----- nvinfo : EIATTR_CBANK_PARAM_SIZE
	.align		4
.L_35:
        /*00d8*/ 	.byte	0x03, 0x19
        /*00da*/ 	.short	0x0054


	//----- nvinfo : EIATTR_PARAM_CBANK
	.align		4
        /*00dc*/ 	.byte	0x04, 0x0a
        /*00de*/ 	.short	(.L_37 - .L_36)
	.align		4
.L_36:
        /*00e0*/ 	.word	index@(.nv.constant0.triton_poi_fused__unsafe_index_add_convolution_mul_relu_sub_31)
        /*00e4*/ 	.short	0x0210
        /*00e6*/ 	.short	0x0054


	//----- nvinfo : EIATTR_SW_WAR
	.align		4
.L_37:
        /*00e8*/ 	.byte	0x04, 0x36
        /*00ea*/ 	.short	(.L_39 - .L_38)
.L_38:
        /*00ec*/ 	.word	0x00000008
.L_39:


//--------------------- .nv.callgraph             --------------------------
	.section	.nv.callgraph,"",@"SHT_CUDA_CALLGRAPH"
	.align	4
	.sectionentsize	8
	.align		4
        /*0000*/ 	.word	0x00000000
	.align		4
        /*0004*/ 	.word	0xffffffff
	.align		4
        /*0008*/ 	.word	0x00000000
	.align		4
        /*000c*/ 	.word	0xfffffffe
	.align		4
        /*0010*/ 	.word	0x00000000
	.align		4
        /*0014*/ 	.word	0xfffffffd
	.align		4
        /*0018*/ 	.word	0x00000000
	.align		4
        /*001c*/ 	.word	0xfffffffc


//--------------------- .text.triton_poi_fused__unsafe_index_add_convolution_mul_relu_sub_31 --------------------------
	.section	.text.triton_poi_fused__unsafe_index_add_convolution_mul_relu_sub_31,"ax",@progbits
	.align	128
        .global         triton_poi_fused__unsafe_index_add_convolution_mul_relu_sub_31
        .type           triton_poi_fused__unsafe_index_add_convolution_mul_relu_sub_31,@function
        .size           triton_poi_fused__unsafe_index_add_convolution_mul_relu_sub_31,(.L_x_1 - triton_poi_fused__unsafe_index_add_convolution_mul_relu_sub_31)
        .other          triton_poi_fused__unsafe_index_add_convolution_mul_relu_sub_31,@"STO_CUDA_ENTRY STV_DEFAULT"
triton_poi_fused__unsafe_index_add_convolution_mul_relu_sub_31:
.text.triton_poi_fused__unsafe_index_add_convolution_mul_relu_sub_31:
[----:B------:R-:W-:Y:S01]  /*0000*/  LDC R1, c[0x0][0x28] ;  /* 0x00000a00ff017b82 */ /* 0x000fe20000000800 */
[----:B------:R-:W1:Y:S07]  /*0010*/  S2R R2, SR_TID.X ;  /* 0x0000000000027919 */ /* 0x000e6e0000002100 */
[----:B------:R-:W2:Y:S01]  /*0020*/  LDC.64 R16, c[0x0][0x210] ;  /* 0x00008400ff107b82 */ /* 0x000ea20000000a00 */
[----:B------:R-:W-:Y:S01]  /*0030*/  ULDC.64 UR4, c[0x0][0x208] ;  /* 0x0000820000047ab9 */ /* 0x000fe20000000a00 */
[----:B------:R-:W-:Y:S01]  /*0040*/  ULDC.64 UR6, c[0x0][0x220] ;  /* 0x0000880000067ab9 */ /* 0x000fe20000000a00 */
[----:B------:R-:W3:Y:S05]  /*0050*/  S2R R0, SR_CTAID.X ;  /* 0x0000000000007919 */ /* 0x000eea0000002500 */
[----:B------:R-:W4:Y:S08]  /*0060*/  LDC.64 R12, c[0x0][0x218] ;  /* 0x00008600ff0c7b82 */ /* 0x000f300000000a00 */
[----:B------:R-:W5:Y:S08]  /*0070*/  LDC.64 R6, c[0x0][0x240] ;  /* 0x00009000ff067b82 */ /* 0x000f700000000a00 */
[----:B------:R-:W5:Y:S01]  /*0080*/  LDC.64 R8, c[0x0][0x230] ;  /* 0x00008c00ff087b82 */ /* 0x000f620000000a00 */
[----:B-1----:R-:W-:-:S05]  /*0090*/  IMAD.SHL.U32 R2, R2, 0x2, RZ ;  /* 0x0000000202027824 */ /* 0x002fca00078e00ff */
[----:B------:R-:W-:-:S05]  /*00a0*/  LOP3.LUT R3, R2, 0x1fe, RZ, 0xc0, !PT ;  /* 0x000001fe02037812 */ /* 0x000fca00078ec0ff */
[----:B---3--:R-:W-:-:S05]  /*00b0*/  IMAD R4, R0, 0x200, R3 ;  /* 0x0000020000047824 */ /* 0x008fca00078e0203 */
[----:B------:R-:W-:-:S04]  /*00c0*/  SHF.R.S32.HI R3, RZ, 0x1f, R4 ;  /* 0x0000001fff037819 */ /* 0x000fc80000011404 */
[----:B------:R-:W-:-:S04]  /*00d0*/  LEA.HI R3, R3, R4, RZ, 0x4 ;  /* 0x0000000403037211 */ /* 0x000fc800078f20ff */
[----:B------:R-:W-:Y:S02]  /*00e0*/  SHF.R.S32.HI R5, RZ, 0x4, R3 ;  /* 0x00000004ff057819 */ /* 0x000fe40000011403 */
[----:B------:R-:W-:Y:S02]  /*00f0*/  LOP3.LUT R3, R3, 0xfffffff0, RZ, 0xc0, !PT ;  /* 0xfffffff003037812 */ /* 0x000fe400078ec0ff */
[----:B------:R-:W-:-:S03]  /*0100*/  LEA.HI R2, R5, R5, RZ, 0x4 ;  /* 0x0000000505027211 */ /* 0x000fc600078f20ff */
[----:B------:R-:W-:Y:S01]  /*0110*/  IMAD.IADD R3, R4, 0x1, -R3 ;  /* 0x0000000104037824 */ /* 0x000fe200078e0a03 */
[----:B------:R-:W-:-:S05]  /*0120*/  LOP3.LUT R2, R2, 0xfffffff0, RZ, 0xc0, !PT ;  /* 0xfffffff002027812 */ /* 0x000fca00078ec0ff */
[----:B------:R-:W-:-:S04]  /*0130*/  IMAD.IADD R5, R5, 0x1, -R2 ;  /* 0x0000000105057824 */ /* 0x000fc800078e0a02 */
[----:B--2---:R-:W-:-:S04]  /*0140*/  IMAD.WIDE R16, R5, 0x8, R16 ;  /* 0x0000000805107825 */ /* 0x004fc800078e0210 */
[----:B----4-:R-:W-:Y:S02]  /*0150*/  IMAD.WIDE R12, R3, 0x8, R12 ;  /* 0x00000008030c7825 */ /* 0x010fe400078e020c */
[----:B------:R-:W2:Y:S02]  /*0160*/  LDG.E.EL.64 R16, desc[UR4][R16.64] ;  /* 0x0000000410107981 */ /* 0x000ea4000c2e1b00 */
[----:B-----5:R-:W-:Y:S02]  /*0170*/  IMAD.WIDE R6, R5, 0x8, R6 ;  /* 0x0000000805067825 */ /* 0x020fe400078e0206 */
[----:B------:R-:W3:Y:S04]  /*0180*/  LDG.E.EL.128 R12, desc[UR4][R12.64] ;  /* 0x000000040c0c7981 */ /* 0x000ee8000c2e1d00 */
[----:B------:R-:W4:Y:S01]  /*0190*/  LDG.E.EL.64 R6, desc[UR4][R6.64] ;  /* 0x0000000406067981 */ /* 0x000f22000c2e1b00 */
[----:B0-----:R-:W-:-:S06]  /*01a0*/  IMAD.WIDE R8, R3, 0x8, R8 ;  /* 0x0000000803087825 */ /* 0x001fcc00078e0208 */
[----:B------:R-:W5:Y:S01]  /*01b0*/  LDG.E.EL.128 R8, desc[UR4][R8.64] ;  /* 0x0000000408087981 */ /* 0x000f62000c2e1d00 */
[----:B--2---:R-:W-:-:S04]  /*01c0*/  SHF.R.U32.HI R19, RZ, 0x1e, R17 ;  /* 0x0000001eff137819 */ /* 0x004fc80000011611 */
[----:B------:R-:W-:Y:S02]  /*01d0*/  LOP3.LUT R19, R19, 0x2, RZ, 0xc0, !PT ;  /* 0x0000000213137812 */ /* 0x000fe400078ec0ff */
[C---:B---3--:R-:W-:Y:S02]  /*01e0*/  LEA R18, P1, R12.reuse, UR6, 0x2 ;  /* 0x000000060c127c11 */ /* 0x048fe4000f8210ff */
[----:B------:R-:W-:Y:S02]  /*01f0*/  IADD3 R16, P0, R16, R19, RZ ;  /* 0x0000001310107210 */ /* 0x000fe40007f1e0ff */
[--C-:B------:R-:W-:Y:S02]  /*0200*/  SHF.R.U32.HI R20, RZ, 0x1c, R13.reuse ;  /* 0x0000001cff147819 */ /* 0x100fe4000001160d */
[----:B------:R-:W-:Y:S01]  /*0210*/  LEA.HI.X R22, R12, UR7, R13, 0x2, P1 ;  /* 0x000000070c167c11 */ /* 0x000fe200088f140d */
[----:B------:R-:W-:Y:S01]  /*0220*/  IMAD.X R17, RZ, RZ, R17, P0 ;  /* 0x000000ffff117224 */ /* 0x000fe200000e0611 */
[----:B------:R-:W-:-:S02]  /*0230*/  SHF.R.S32.HI R13, RZ, 0x16, R0 ;  /* 0x00000016ff0d7819 */ /* 0x000fc40000011400 */
[----:B----4-:R-:W-:Y:S02]  /*0240*/  SHF.R.U32.HI R25, RZ, 0x1e, R7 ;  /* 0x0000001eff197819 */ /* 0x010fe40000011607 */
[C---:B------:R-:W-:Y:S02]  /*0250*/  LEA R19, P0, R14.reuse, UR6, 0x2 ;  /* 0x000000060e137c11 */ /* 0x040fe4000f8010ff */
[----:B------:R-:W-:Y:S02]  /*0260*/  SGXT R13, R13, 0x1 ;  /* 0x000000010d0d781a */ /* 0x000fe40000000200 */
[----:B------:R-:W-:Y:S02]  /*0270*/  LOP3.LUT R25, R25, 0x2, RZ, 0xc0, !PT ;  /* 0x0000000219197812 */ /* 0x000fe400078ec0ff */
[--C-:B------:R-:W-:Y:S02]  /*0280*/  SHF.R.U32.HI R2, RZ, 0x1c, R15.reuse ;  /* 0x0000001cff027819 */ /* 0x100fe4000001160f */
[----:B------:R-:W-:-:S02]  /*0290*/  LEA.HI.X R0, R14, UR7, R15, 0x2, P0 ;  /* 0x000000070e007c11 */ /* 0x000fc400080f140f */
[----:B------:R-:W-:Y:S01]  /*02a0*/  LEA.HI R12, R13, R4, RZ, 0x8 ;  /* 0x000000040d0c7211 */ /* 0x000fe200078f40ff */
[----:B------:R-:W-:Y:S01]  /*02b0*/  IMAD.SHL.U32 R13, R16, 0x8, RZ ;  /* 0x00000008100d7824 */ /* 0x000fe200078e00ff */
[----:B------:R-:W-:Y:S02]  /*02c0*/  LOP3.LUT R15, R20, 0x8, RZ, 0xc0, !PT ;  /* 0x00000008140f7812 */ /* 0x000fe400078ec0ff */
[----:B------:R-:W-:Y:S02]  /*02d0*/  IADD3 R25, P2, R6, R25, RZ ;  /* 0x0000001906197210 */ /* 0x000fe40007f5e0ff */
[----:B------:R-:W-:Y:S02]  /*02e0*/  SHF.R.S32.HI R12, RZ, 0x8, R12 ;  /* 0x00000008ff0c7819 */ /* 0x000fe4000001140c */
[----:B------:R-:W-:Y:S01]  /*02f0*/  IADD3 R18, P0, R15, R18, RZ ;  /* 0x000000120f127210 */ /* 0x000fe20007f1e0ff */
[----:B------:R-:W-:Y:S01]  /*0300*/  IMAD.X R6, RZ, RZ, R7, P2 ;  /* 0x000000ffff067224 */ /* 0x000fe200010e0607 */
[----:B------:R-:W-:Y:S01]  /*0310*/  LOP3.LUT R2, R2, 0x8, RZ, 0xc0, !PT ;  /* 0x0000000802027812 */ /* 0x000fe200078ec0ff */
[----:B------:R-:W0:Y:S01]  /*0320*/  LDC.64 R14, c[0x0][0x228] ;  /* 0x00008a00ff0e7b82 */ /* 0x000e220000000a00 */
[----:B------:R-:W-:Y:S01]  /*0330*/  LEA.HI R27, R12, R12, RZ, 0x8 ;  /* 0x0000000c0c1b7211 */ /* 0x000fe200078f40ff */
[----:B------:R-:W-:Y:S01]  /*0340*/  IMAD.X R22, RZ, RZ, R22, P0 ;  /* 0x000000ffff167224 */ /* 0x000fe200000e0616 */
[----:B------:R-:W-:-:S02]  /*0350*/  IADD3 R2, P1, R2, R19, RZ ;  /* 0x0000001302027210 */ /* 0x000fc40007f3e0ff */
[----:B------:R-:W-:Y:S02]  /*0360*/  SHF.L.U64.HI R7, R16, 0x3, R17 ;  /* 0x0000000310077819 */ /* 0x000fe40000010211 */
[C---:B------:R-:W-:Y:S01]  /*0370*/  SHF.L.U64.HI R23, R25.reuse, 0x3, R6 ;  /* 0x0000000319177819 */ /* 0x040fe20000010206 */
[----:B------:R-:W-:Y:S01]  /*0380*/  IMAD.SHL.U32 R25, R25, 0x8, RZ ;  /* 0x0000000819197824 */ /* 0x000fe200078e00ff */
[----:B------:R-:W-:Y:S01]  /*0390*/  IADD3 R20, P0, R13, R18, RZ ;  /* 0x000000120d147210 */ /* 0x000fe20007f1e0ff */
[----:B------:R-:W-:Y:S01]  /*03a0*/  IMAD.X R0, RZ, RZ, R0, P1 ;  /* 0x000000ffff007224 */ /* 0x000fe200008e0600 */
[----:B------:R-:W-:Y:S01]  /*03b0*/  LOP3.LUT R27, R27, 0xffffff00, RZ, 0xc0, !PT ;  /* 0xffffff001b1b7812 */ /* 0x000fe200078ec0ff */
[C---:B------:R-:W-:Y:S01]  /*03c0*/  IMAD.SHL.U32 R6, R12.reuse, 0x4, RZ ;  /* 0x000000040c067824 */ /* 0x040fe200078e00ff */
[----:B------:R-:W-:Y:S01]  /*03d0*/  IADD3 R16, P1, R2, R13, RZ ;  /* 0x0000000d02107210 */ /* 0x000fe20007f3e0ff */
[----:B------:R-:W-:Y:S01]  /*03e0*/  IMAD.X R21, R7, 0x1, R22, P0 ;  /* 0x0000000107157824 */ /* 0x000fe200000e0616 */
[----:B------:R-:W-:Y:S01]  /*03f0*/  IADD3 R18, P2, R25, R18, RZ ;  /* 0x0000001219127210 */ /* 0x000fe20007f5e0ff */
[----:B------:R-:W-:Y:S01]  /*0400*/  IMAD.IADD R27, R12, 0x1, -R27 ;  /* 0x000000010c1b7824 */ /* 0x000fe200078e0a1b */
[----:B-----5:R-:W-:Y:S01]  /*0410*/  SHF.R.U32.HI R12, RZ, 0x1c, R9 ;  /* 0x0000001cff0c7819 */ /* 0x020fe20000011609 */
[----:B------:R-:W-:Y:S01]  /*0420*/  IMAD.WIDE R20, R6, 0x4, R20 ;  /* 0x0000000406147825 */ /* 0x000fe200078e0214 */
[----:B------:R-:W-:-:S02]  /*0430*/  SHF.R.U32.HI R24, RZ, 0x1c, R11 ;  /* 0x0000001cff187819 */ /* 0x000fc4000001160b */
[----:B------:R-:W-:Y:S01]  /*0440*/  LEA R26, P0, R8, UR6, 0x2 ;  /* 0x00000006081a7c11 */ /* 0x000fe2000f8010ff */
[----:B------:R-:W-:Y:S01]  /*0450*/  IMAD.X R17, R0, 0x1, R7, P1 ;  /* 0x0000000100117824 */ /* 0x000fe200008e0607 */
[----:B------:R-:W-:Y:S01]  /*0460*/  LOP3.LUT R12, R12, 0x8, RZ, 0xc0, !PT ;  /* 0x000000080c0c7812 */ /* 0x000fe200078ec0ff */
[----:B------:R-:W-:Y:S01]  /*0470*/  IMAD.X R19, R23, 0x1, R22, P2 ;  /* 0x0000000117137824 */ /* 0x000fe200010e0616 */
[----:B------:R-:W-:Y:S01]  /*0480*/  LEA R29, P1, R10, UR6, 0x2 ;  /* 0x000000060a1d7c11 */ /* 0x000fe2000f8210ff */
[----:B------:R1:W2:Y:S01]  /*0490*/  LDG.E.EL R20, desc[UR4][R20.64] ;  /* 0x0000000414147981 */ /* 0x0002a2000c2e1900 */
[----:B------:R-:W-:Y:S01]  /*04a0*/  LOP3.LUT R24, R24, 0x8, RZ, 0xc0, !PT ;  /* 0x0000000818187812 */ /* 0x000fe200078ec0ff */
[----:B------:R-:W-:Y:S01]  /*04b0*/  IMAD.WIDE R18, R6, 0x4, R18 ;  /* 0x0000000406127825 */ /* 0x000fe200078e0212 */
[----:B------:R-:W-:Y:S02]  /*04c0*/  LEA.HI.X R28, R8, UR7, R9, 0x2, P0 ;  /* 0x00000007081c7c11 */ /* 0x000fe400080f1409 */
[----:B------:R-:W-:Y:S01]  /*04d0*/  IADD3 R12, P0, R12, R26, RZ ;  /* 0x0000001a0c0c7210 */ /* 0x000fe20007f1e0ff */
[----:B0-----:R-:W-:Y:S01]  /*04e0*/  IMAD.WIDE R14, R27, 0x4, R14 ;  /* 0x000000041b0e7825 */ /* 0x001fe200078e020e */
[----:B------:R-:W-:Y:S01]  /*04f0*/  IADD3 R8, P3, R25, R2, RZ ;  /* 0x0000000219087210 */ /* 0x000fe20007f7e0ff */
[----:B------:R0:W3:Y:S01]  /*0500*/  LDG.E.EL R22, desc[UR4][R18.64] ;  /* 0x0000000412167981 */ /* 0x0000e2000c2e1900 */
[----:B------:R-:W4:Y:S01]  /*0510*/  LDC.64 R26, c[0x0][0x238] ;  /* 0x00008e00ff1a7b82 */ /* 0x000f220000000a00 */
[----:B-1----:R-:W-:Y:S01]  /*0520*/  LEA.HI.X R21, R10, UR7, R11, 0x2, P1 ;  /* 0x000000070a157c11 */ /* 0x002fe200088f140b */
[----:B------:R-:W-:Y:S01]  /*0530*/  IMAD.WIDE R16, R6, 0x4, R16 ;  /* 0x0000000406107825 */ /* 0x000fe200078e0210 */
[----:B------:R-:W-:Y:S01]  /*0540*/  IADD3 R24, P1, R24, R29, RZ ;  /* 0x0000001d18187210 */ /* 0x000fe20007f3e0ff */
[----:B------:R-:W2:Y:S02]  /*0550*/  LDG.E.EL R15, desc[UR4][R14.64] ;  /* 0x000000040e0f7981 */ /* 0x000ea4000c2e1900 */
[----:B------:R-:W-:Y:S01]  /*0560*/  IMAD.X R28, RZ, RZ, R28, P0 ;  /* 0x000000ffff1c7224 */ /* 0x000fe200000e061c */
[----:B------:R-:W-:Y:S01]  /*0570*/  IADD3 R10, P0, R12, R13, RZ ;  /* 0x0000000d0c0a7210 */ /* 0x000fe20007f1e0ff */
[----:B------:R-:W-:Y:S01]  /*0580*/  IMAD.X R9, R23, 0x1, R0, P3 ;  /* 0x0000000117097824 */ /* 0x000fe200018e0600 */
[----:B0-----:R-:W-:Y:S01]  /*0590*/  IADD3 R18, P2, R24, R13, RZ ;  /* 0x0000000d18127210 */ /* 0x001fe20007f5e0ff */
[----:B------:R-:W-:Y:S01]  /*05a0*/  IMAD.X R0, RZ, RZ, R21, P1 ;  /* 0x000000ffff007224 */ /* 0x000fe200008e0615 */
[----:B------:R-:W-:Y:S01]  /*05b0*/  IADD3 R12, P4, R25, R12, RZ ;  /* 0x0000000c190c7210 */ /* 0x000fe20007f9e0ff */
[----:B------:R-:W5:Y:S01]  /*05c0*/  LDG.E.EL R16, desc[UR4][R16.64] ;  /* 0x0000000410107981 */ /* 0x000f62000c2e1900 */
[----:B------:R-:W-:Y:S01]  /*05d0*/  IADD3 R24, P5, R25, R24, RZ ;  /* 0x0000001819187210 */ /* 0x000fe20007fbe0ff */
[----:B------:R-:W-:-:S02]  /*05e0*/  IMAD.X R11, R28, 0x1, R7, P0 ;  /* 0x000000011c0b7824 */ /* 0x000fc400000e0607 */
[C---:B------:R-:W-:Y:S02]  /*05f0*/  IMAD.X R13, R23.reuse, 0x1, R28, P4 ;  /* 0x00000001170d7824 */ /* 0x040fe400020e061c */
[----:B------:R-:W-:Y:S02]  /*0600*/  IMAD.X R19, R0, 0x1, R7, P2 ;  /* 0x0000000100137824 */ /* 0x000fe400010e0607 */
[----:B------:R-:W-:Y:S02]  /*0610*/  IMAD.X R25, R23, 0x1, R0, P5 ;  /* 0x0000000117197824 */ /* 0x000fe400028e0600 */
[----:B------:R-:W-:-:S04]  /*0620*/  IMAD.WIDE R10, R6, 0x4, R10 ;  /* 0x00000004060a7825 */ /* 0x000fc800078e020a */
[C---:B------:R-:W-:Y:S02]  /*0630*/  IMAD.WIDE R8, R6.reuse, 0x4, R8 ;  /* 0x0000000406087825 */ /* 0x040fe400078e0208 */
[----:B------:R-:W5:Y:S02]  /*0640*/  LDG.E.EL R10, desc[UR4][R10.64] ;  /* 0x000000040a0a7981 */ /* 0x000f64000c2e1900 */
[C---:B------:R-:W-:Y:S02]  /*0650*/  IMAD.WIDE R12, R6.reuse, 0x4, R12 ;  /* 0x00000004060c7825 */ /* 0x040fe400078e020c */
[----:B------:R0:W5:Y:S02]  /*0660*/  LDG.E.EL R8, desc[UR4][R8.64] ;  /* 0x0000000408087981 */ /* 0x000164000c2e1900 */
[C---:B------:R-:W-:Y:S02]  /*0670*/  IMAD.WIDE R18, R6.reuse, 0x4, R18 ;  /* 0x0000000406127825 */ /* 0x040fe400078e0212 */
[----:B------:R-:W5:Y:S02]  /*0680*/  LDG.E.EL R12, desc[UR4][R12.64] ;  /* 0x000000040c0c7981 */ /* 0x000f64000c2e1900 */
[----:B------:R-:W-:-:S02]  /*0690*/  IMAD.WIDE R24, R6, 0x4, R24 ;  /* 0x0000000406187825 */ /* 0x000fc400078e0218 */
[----:B------:R-:W1:Y:S01]  /*06a0*/  LDC.64 R6, c[0x0][0x248] ;  /* 0x00009200ff067b82 */ /* 0x000e620000000a00 */
[----:B------:R-:W5:Y:S04]  /*06b0*/  LDG.E.EL R18, desc[UR4][R18.64] ;  /* 0x0000000412127981 */ /* 0x000f68000c2e1900 */
[----:B------:R-:W5:Y:S01]  /*06c0*/  LDG.E.EL R24, desc[UR4][R24.64] ;  /* 0x0000000418187981 */ /* 0x000f62000c2e1900 */
[----:B----4-:R-:W-:Y:S02]  /*06d0*/  IMAD.WIDE R2, R3, 0x4, R26 ;  /* 0x0000000403027825 */ /* 0x010fe400078e021a */
[----:B------:R-:W4:Y:S04]  /*06e0*/  LDC.64 R26, c[0x0][0x258] ;  /* 0x00009600ff1a7b82 */ /* 0x000f280000000a00 */
[----:B------:R-:W5:Y:S01]  /*06f0*/  LDG.E.EL.64 R2, desc[UR4][R2.64] ;  /* 0x0000000402027981 */ /* 0x000f62000c2e1b00 */
[----:B-1----:R-:W-:-:S03]  /*0700*/  IMAD.WIDE R28, R5, 0x4, R6 ;  /* 0x00000004051c7825 */ /* 0x002fc600078e0206 */
[----:B------:R-:W1:Y:S02]  /*0710*/  LDC.64 R6, c[0x0][0x250] ;  /* 0x00009400ff067b82 */ /* 0x000e640000000a00 */
[----:B------:R-:W5:Y:S01]  /*0720*/  LDG.E.EL R0, desc[UR4][R28.64] ;  /* 0x000000041c007981 */ /* 0x000f62000c2e1900 */
[----:B----4-:R-:W-:-:S04]  /*0730*/  IMAD.WIDE R26, R4, 0x4, R26 ;  /* 0x00000004041a7825 */ /* 0x010fc800078e021a */
[----:B-1----:R-:W-:-:S04]  /*0740*/  IMAD.WIDE R6, R4, 0x4, R6 ;  /* 0x0000000404067825 */ /* 0x002fc800078e0206 */
[C---:B--2---:R-:W-:Y:S01]  /*0750*/  FADD R5, R15.reuse, R20 ;  /* 0x000000140f057221 */ /* 0x044fe20000000000 */
[C---:B------:R-:W-:Y:S02]  /*0760*/  FSETP.GEU.AND P6, PT, R15.reuse, -R20, PT ;  /* 0x800000140f00720b */ /* 0x040fe40003fce000 */
[C---:B---3--:R-:W-:Y:S01]  /*0770*/  FSETP.GEU.AND P4, PT, R15.reuse, -R22, PT ;  /* 0x800000160f00720b */ /* 0x048fe20003f8e000 */
[----:B------:R-:W-:Y:S01]  /*0780*/  FADD R22, R15, R22 ;  /* 0x000000160f167221 */ /* 0x000fe20000000000 */
[----:B------:R-:W-:Y:S02]  /*0790*/  FSEL R5, R5, RZ, P6 ;  /* 0x000000ff05057208 */ /* 0x000fe40003000000 */
[C---:B-----5:R-:W-:Y:S01]  /*07a0*/  FSETP.GEU.AND P2, PT, R15.reuse, -R16, PT ;  /* 0x800000100f00720b */ /* 0x060fe20003f4e000 */
[----:B------:R-:W-:Y:S01]  /*07b0*/  FADD R16, R15, R16 ;  /* 0x000000100f107221 */ /* 0x000fe20000000000 */
[----:B0-----:R-:W-:-:S04]  /*07c0*/  FSEL R9, R22, RZ, P4 ;  /* 0x000000ff16097208 */ /* 0x001fc80002000000 */
[----:B------:R-:W-:Y:S02]  /*07d0*/  FSEL R16, R16, RZ, P2 ;  /* 0x000000ff10107208 */ /* 0x000fe40001000000 */
[C---:B------:R-:W-:Y:S01]  /*07e0*/  FSETP.GEU.AND P5, PT, R15.reuse, -R10, PT ;  /* 0x8000000a0f00720b */ /* 0x040fe20003fae000 */
[C---:B------:R-:W-:Y:S01]  /*07f0*/  FADD R10, R15.reuse, R10 ;  /* 0x0000000a0f0a7221 */ /* 0x040fe20000000000 */
[C---:B------:R-:W-:Y:S01]  /*0800*/  FSETP.GEU.AND P1, PT, R15.reuse, -R8, PT ;  /* 0x800000080f00720b */ /* 0x040fe20003f2e000 */
[C---:B------:R-:W-:Y:S01]  /*0810*/  FADD R8, R15.reuse, R8 ;  /* 0x000000080f087221 */ /* 0x040fe20000000000 */
[C---:B------:R-:W-:Y:S01]  /*0820*/  FSETP.GEU.AND P3, PT, R15.reuse, -R12, PT ;  /* 0x8000000c0f00720b */ /* 0x040fe20003f6e000 */
[C---:B------:R-:W-:Y:S01]  /*0830*/  FADD R12, R15.reuse, R12 ;  /* 0x0000000c0f0c7221 */ /* 0x040fe20000000000 */
[C---:B------:R-:W-:Y:S01]  /*0840*/  FSETP.GEU.AND P0, PT, R15.reuse, -R18, PT ;  /* 0x800000120f00720b */ /* 0x040fe20003f0e000 */
[C---:B------:R-:W-:Y:S01]  /*0850*/  FADD R18, R15.reuse, R18 ;  /* 0x000000120f127221 */ /* 0x040fe20000000000 */
[C---:B------:R-:W-:Y:S01]  /*0860*/  FSETP.GEU.AND P6, PT, R15.reuse, -R24, PT ;  /* 0x800000180f00720b */ /* 0x040fe20003fce000 */
[----:B------:R-:W-:Y:S01]  /*0870*/  FADD R15, R15, R24 ;  /* 0x000000180f0f7221 */ /* 0x000fe20000000000 */
[----:B------:R-:W-:-:S02]  /*0880*/  FSEL R10, R10, RZ, P5 ;  /* 0x000000ff0a0a7208 */ /* 0x000fc40002800000 */
[----:B------:R-:W-:Y:S02]  /*0890*/  FSEL R12, R12, RZ, P3 ;  /* 0x000000ff0c0c7208 */ /* 0x000fe40001800000 */
[----:B------:R-:W-:Y:S02]  /*08a0*/  FSEL R14, R8, RZ, P1 ;  /* 0x000000ff080e7208 */ /* 0x000fe40000800000 */
[----:B------:R-:W-:Y:S02]  /*08b0*/  FSEL R11, R18, RZ, P0 ;  /* 0x000000ff120b7208 */ /* 0x000fe40000000000 */
[----:B------:R-:W-:Y:S01]  /*08c0*/  FSEL R15, R15, RZ, P6 ;  /* 0x000000ff0f0f7208 */ /* 0x000fe20003000000 */
[----:B------:R-:W-:Y:S01]  /*08d0*/  FADD R12, -R9, R12 ;  /* 0x0000000c090c7221 */ /* 0x000fe20000000100 */
[----:B------:R-:W-:Y:S01]  /*08e0*/  FADD R8, -R5, R10 ;  /* 0x0000000a05087221 */ /* 0x000fe20000000100 */
[----:B------:R-:W-:Y:S02]  /*08f0*/  FADD R10, -R16, R11 ;  /* 0x0000000b100a7221 */ /* 0x000fe40000000100 */
[----:B------:R-:W-:Y:S01]  /*0900*/  FADD R15, -R14, R15 ;  /* 0x0000000f0e0f7221 */ /* 0x000fe20000000100 */
[C---:B------:R-:W-:Y:S01]  /*0910*/  FFMA R11, R2.reuse, R12, R9 ;  /* 0x0000000c020b7223 */ /* 0x040fe20000000009 */
[----:B------:R-:W-:Y:S01]  /*0920*/  FFMA R8, R2, R8, R5 ;  /* 0x0000000802087223 */ /* 0x000fe20000000005 */
[C---:B------:R-:W-:Y:S01]  /*0930*/  FFMA R9, R3.reuse, R10, R16 ;  /* 0x0000000a03097223 */ /* 0x040fe20000000010 */
[----:B------:R-:W-:-:S02]  /*0940*/  FFMA R14, R3, R15, R14 ;  /* 0x0000000f030e7223 */ /* 0x000fc4000000000e */
[----:B------:R-:W-:Y:S02]  /*0950*/  FADD R11, -R8, R11 ;  /* 0x0000000b080b7221 */ /* 0x000fe40000000100 */
[----:B------:R-:W-:Y:S02]  /*0960*/  FADD R3, -R9, R14 ;  /* 0x0000000e09037221 */ /* 0x000fe40000000100 */
[C---:B------:R-:W-:Y:S02]  /*0970*/  FMUL R2, R0.reuse, R11 ;  /* 0x0000000b00027220 */ /* 0x040fe40000400000 */
[----:B------:R-:W-:Y:S01]  /*0980*/  FMUL R3, R0, R3 ;  /* 0x0000000300037220 */ /* 0x000fe20000400000 */
[----:B------:R-:W-:Y:S04]  /*0990*/  STG.E.64 desc[UR4][R6.64], R8 ;  /* 0x0000000806007986 */ /* 0x000fe8000c101b04 */
[----:B------:R-:W-:Y:S01]  /*09a0*/  STG.E.64 desc[UR4][R26.64], R2 ;  /* 0x000000021a007986 */ /* 0x000fe2000c101b04 */
[----:B------:R-:W-:Y:S05]  /*09b0*/  EXIT ;  /* 0x000000000000794d */ /* 0x000fea0003800000 */
.L_x_0:
[----:B------:R-:W-:-:S00]  /*09c0*/  BRA `(.L_x_0) ;  /* 0xfffffffc00fc7947 */ /* 0x000fc0000383ffff */
[----:B------:R-:W-:-:S00]  /*09d0*/  NOP ;  /* 0x0000000000007918 */ /* 0x000fc00000000000 */
        /* <DEDUP_REMOVED lines=10> */
.L_x_1:


//--------------------- .nv.constant0.triton_poi_fused__unsafe_index_add_convolution_mul_relu_sub_31 --------------------------
	.section	.nv.constant0.triton_poi_fused__unsafe_index_add_convolution_mul_relu_sub_31,"a",@progbits
	.sectionflags	@""
	.align	4
.nv.constant0.triton_poi_fused__unsafe_index_add_convolution_mul_relu_sub_31:
	.zero		612
